//
// Generated by NVIDIA NVVM Compiler
//
// Compiler Build ID: CL-36424714
// Cuda compilation tools, release 13.0, V13.0.88
// Based on NVVM 20.0.0
//

.version 9.0
.target sm_100
.address_size 64

	// .globl	_Z9my_kernelPf

.visible .entry _Z9my_kernelPf(
	.param .u64 .ptr .align 1 _Z9my_kernelPf_param_0
)
{
	.reg .b32 	%f<3>;
	.reg .b64 	%rd<3>;

	ld.param.u64 	%rd1, [_Z9my_kernelPf_param_0];
	cvta.to.global.u64 	%rd2, %rd1;
	ld.global.f32 	%f1, [%rd2];
	min.f32 	%f2, %f1, 0f4048F5C3;
	st.global.f32 	[%rd2], %f2;
	ret;

}


// ===== COMPILED SASS (sm_100) =====

	.target	sm_100

	.elftype	@"ET_EXEC"


//--------------------- .note.nv.tkinfo           --------------------------
	.section	.note.nv.tkinfo,"",@"SHT_NOTE"
	.sectionflags	@"SHF_NOTE_NV_TKINFO"
	.tkinfo
        /*0018*/ 	.word	0x00000002
        /*0030*/ 	.string	""
        /*0030*/ 	.string	"ptxas"
        /*0030*/ 	.string	"Cuda compilation tools, release 13.0, V13.0.88"
        /*0030*/ 	.string	"Build cuda_13.0.r13.0/compiler.36424714_0"
        /*0030*/ 	.string	"-arch sm_100 -m 64 "



//--------------------- .note.nv.cuinfo           --------------------------
	.section	.note.nv.cuinfo,"",@"SHT_NOTE"
	.sectionflags	@"SHF_NOTE_NV_CUINFO"
        /*0018*/ 	.short	0x0002
        /*001a*/ 	.short	0x0064
        /*001c*/ 	.short	0x0082
	.zero		2


//--------------------- .nv.info                  --------------------------
	.section	.nv.info,"",@"SHT_CUDA_INFO"
	.align	4


	//----- nvinfo : EIATTR_REGCOUNT
	.align		4
        /*0000*/ 	.byte	0x04, 0x2f
        /*0002*/ 	.short	(.L_1 - .L_0)
	.align		4
.L_0:
        /*0004*/ 	.word	index@(_Z9my_kernelPf)
        /*0008*/ 	.word	0x00000008


	//----- nvinfo : EIATTR_FRAME_SIZE
	.align		4
.L_1:
        /*000c*/ 	.byte	0x04, 0x11
        /*000e*/ 	.short	(.L_3 - .L_2)
	.align		4
.L_2:
        /*0010*/ 	.word	index@(_Z9my_kernelPf)
        /*0014*/ 	.word	0x00000000


	//----- nvinfo : EIATTR_MIN_STACK_SIZE
	.align		4
.L_3:
        /*0018*/ 	.byte	0x04, 0x12
        /*001a*/ 	.short	(.L_5 - .L_4)
	.align		4
.L_4:
        /*001c*/ 	.word	index@(_Z9my_kernelPf)
        /*0020*/ 	.word	0x00000000
.L_5:


//--------------------- .nv.compat                --------------------------
	.section	.nv.compat,"",@"SHT_CUDA_COMPAT_INFO"
	.align	4
        /*0000*/ 	.byte	0x02, 0x09, 0x00, 0x00, 0x02, 0x02, 0x01, 0x00, 0x02, 0x05, 0x05, 0x00, 0x03, 0x07, 0x01, 0x01
        /*0010*/ 	.byte	0x02, 0x03, 0x00, 0x00, 0x02, 0x06, 0x01, 0x00, 0x04, 0x0b, 0x08, 0x00, 0x09, 0x00, 0x00, 0x00
        /*0020*/ 	.byte	0x00, 0x00, 0x00, 0x00


//--------------------- .nv.info._Z9my_kernelPf   --------------------------
	.section	.nv.info._Z9my_kernelPf,"",@"SHT_CUDA_INFO"
	.sectionflags	@""
	.align	4


	//----- nvinfo : EIATTR_CUDA_API_VERSION
	.align		4
        /*0000*/ 	.byte	0x04, 0x37
        /*0002*/ 	.short	(.L_7 - .L_6)
.L_6:
        /*0004*/ 	.word	0x00000082


	//----- nvinfo : EIATTR_KPARAM_INFO
	.align		4
.L_7:
        /*0008*/ 	.byte	0x04, 0x17
        /*000a*/ 	.short	(.L_9 - .L_8)
.L_8:
        /*000c*/ 	.word	0x00000000
        /*0010*/ 	.short	0x0000
        /*0012*/ 	.short	0x0000
        /*0014*/ 	.byte	0x00, 0xf5, 0x21, 0x00


	//----- nvinfo : EIATTR_SPARSE_MMA_MASK
	.align		4
.L_9:
        /*0018*/ 	.byte	0x03, 0x50
        /*001a*/ 	.short	0x0000


	//----- nvinfo : EIATTR_MAXREG_COUNT
	.align		4
        /*001c*/ 	.byte	0x03, 0x1b
        /*001e*/ 	.short	0x00ff


	//----- nvinfo : EIATTR_MERCURY_ISA_VERSION
	.align		4
        /*0020*/ 	.byte	0x03, 0x5f
        /*0022*/ 	.short	0x0101


	//----- nvinfo : EIATTR_VRC_CTA_INIT_COUNT
	.align		4
        /*0024*/ 	.byte	0x02, 0x4a
	.zero		1
	.zero		1


	//----- nvinfo : EIATTR_EXIT_INSTR_OFFSETS
	.align		4
        /*0028*/ 	.byte	0x04, 0x1c
        /*002a*/ 	.short	(.L_11 - .L_10)


	//   ....[0]....
.L_10:
        /*002c*/ 	.word	0x00000060


	//----- nvinfo : EIATTR_CBANK_PARAM_SIZE
	.align		4
.L_11:
        /*0030*/ 	.byte	0x03, 0x19
        /*0032*/ 	.short	0x0008


	//----- nvinfo : EIATTR_PARAM_CBANK
	.align		4
        /*0034*/ 	.byte	0x04, 0x0a
        /*0036*/ 	.short	(.L_13 - .L_12)
	.align		4
.L_12:
        /*0038*/ 	.word	index@(.nv.constant0._Z9my_kernelPf)
        /*003c*/ 	.short	0x0380
        /*003e*/ 	.short	0x0008


	//----- nvinfo : EIATTR_SW_WAR
	.align		4
.L_13:
        /*0040*/ 	.byte	0x04, 0x36
        /*0042*/ 	.short	(.L_15 - .L_14)
.L_14:
        /*0044*/ 	.word	0x00000008
.L_15:


//--------------------- .nv.callgraph             --------------------------
	.section	.nv.callgraph,"",@"SHT_CUDA_CALLGRAPH"
	.align	4
	.sectionentsize	8
	.align		4
        /*0000*/ 	.word	0x00000000
	.align		4
        /*0004*/ 	.word	0xffffffff
	.align		4
        /*0008*/ 	.word	0x00000000
	.align		4
        /*000c*/ 	.word	0xfffffffe
	.align		4
        /*0010*/ 	.word	0x00000000
	.align		4
        /*0014*/ 	.word	0xfffffffd
	.align		4
        /*0018*/ 	.word	0x00000000
	.align		4
        /*001c*/ 	.word	0xfffffffc


//--------------------- .text._Z9my_kernelPf      --------------------------
	.section	.text._Z9my_kernelPf,"ax",@progbits
	.align	128
        .global         _Z9my_kernelPf
        .type           _Z9my_kernelPf,@function
        .size           _Z9my_kernelPf,(.L_x_1 - _Z9my_kernelPf)
        .other          _Z9my_kernelPf,@"STO_CUDA_ENTRY STV_DEFAULT"
_Z9my_kernelPf:
.text._Z9my_kernelPf:
[----:B------:R-:W-:Y:S08]  /*0000*/  LDC R1, c[0x0][0x37c] ;  /* 0x0000df00ff017b82 */ /* 0x000ff00000000800 */
[----:B------:R-:W0:Y:S01]  /*0010*/  LDC.64 R2, c[0x0][0x380] ;  /* 0x0000e000ff027b82 */ /* 0x000e220000000a00 */
[----:B------:R-:W0:Y:S02]  /*0020*/  LDCU.64 UR4, c[0x0][0x358] ;  /* 0x00006b00ff0477ac */ /* 0x000e240008000a00 */
[----:B0-----:R-:W2:Y:S02]  /*0030*/  LDG.E R0, desc[UR4][R2.64] ;  /* 0x0000000402007981 */ /* 0x001ea4000c1e1900 */
[----:B--2---:R-:W-:-:S05]  /*0040*/  FMNMX R5, R0, 3.1400001049041748047, PT ;  /* 0x4048f5c300057809 */ /* 0x004fca0003800000 */
[----:B------:R-:W-:Y:S01]  /*0050*/  STG.E desc[UR4][R2.64], R5 ;  /* 0x0000000502007986 */ /* 0x000fe2000c101904 */
[----:B------:R-:W-:Y:S05]  /*0060*/  EXIT ;  /* 0x000000000000794d */ /* 0x000fea0003800000 */
.L_x_0:
[----:B------:R-:W-:-:S00]  /*0070*/  BRA `(.L_x_0) ;  /* 0xfffffffc00fc7947 */ /* 0x000fc0000383ffff */
[----:B------:R-:W-:-:S00]  /*0080*/  NOP ;  /* 0x0000000000007918 */ /* 0x000fc00000000000 */
[----:B------:R-:W-:-:S00]  /*0090*/  NOP ;  /* 0x0000000000007918 */ /* 0x000fc00000000000 */
[----:B------:R-:W-:-:S00]  /*00a0*/  NOP ;  /* 0x0000000000007918 */ /* 0x000fc00000000000 */
[----:B------:R-:W-:-:S00]  /*00b0*/  NOP ;  /* 0x0000000000007918 */ /* 0x000fc00000000000 */
[----:B------:R-:W-:-:S00]  /*00c0*/  NOP ;  /* 0x0000000000007918 */ /* 0x000fc00000000000 */
[----:B------:R-:W-:-:S00]  /*00d0*/  NOP ;  /* 0x0000000000007918 */ /* 0x000fc00000000000 */
[----:B------:R-:W-:-:S00]  /*00e0*/  NOP ;  /* 0x0000000000007918 */ /* 0x000fc00000000000 */
[----:B------:R-:W-:-:S00]  /*00f0*/  NOP ;  /* 0x0000000000007918 */ /* 0x000fc00000000000 */
.L_x_1:


//--------------------- .nv.shared.reserved.0     --------------------------
	.section	.nv.shared.reserved.0,"aw",@nobits
	.weak		__nv_reservedSMEM_offset_0_alias
	.size		__nv_reservedSMEM_offset_0_alias, 0, 64
	.other		__nv_reservedSMEM_offset_0_alias,@"STO_CUDA_RESERVED_SHARED STV_DEFAULT"
__nv_reservedSMEM_offset_0_alias:
	.zero		0
	.zero		64


//--------------------- .nv.constant0._Z9my_kernelPf --------------------------
	.section	.nv.constant0._Z9my_kernelPf,"a",@progbits
	.sectionflags	@""
	.align	4
.nv.constant0._Z9my_kernelPf:
	.zero		904


//--------------------- SYMBOLS --------------------------

	.type		.nv.reservedSmem.offset0,@object
	.size		.nv.reservedSmem.offset0,0x4
